//
// Generated by NVIDIA NVVM Compiler
//
// Compiler Build ID: CL-36424714
// Cuda compilation tools, release 13.0, V13.0.88
// Based on NVVM 20.0.0
//

.version 9.0
.target sm_100
.address_size 64

	// .globl	_Z16gpu_miner_kernelmmPmPi

.visible .entry _Z16gpu_miner_kernelmmPmPi(
	.param .u64 _Z16gpu_miner_kernelmmPmPi_param_0,
	.param .u64 _Z16gpu_miner_kernelmmPmPi_param_1,
	.param .u64 .ptr .align 1 _Z16gpu_miner_kernelmmPmPi_param_2,
	.param .u64 .ptr .align 1 _Z16gpu_miner_kernelmmPmPi_param_3
)
{
	.reg .pred 	%p<3>;
	.reg .b32 	%r<6>;
	.reg .b64 	%rd<1809>;

	ld.param.u64 	%rd1804, [_Z16gpu_miner_kernelmmPmPi_param_0];
	ld.param.u64 	%rd1805, [_Z16gpu_miner_kernelmmPmPi_param_1];
	ld.param.u64 	%rd2, [_Z16gpu_miner_kernelmmPmPi_param_2];
	ld.param.u64 	%rd3, [_Z16gpu_miner_kernelmmPmPi_param_3];
	mov.u32 	%r1, %ctaid.x;
	mov.u32 	%r2, %ntid.x;
	mov.u32 	%r3, %tid.x;
	mad.lo.s32 	%r4, %r1, %r2, %r3;
	cvt.s64.s32 	%rd1806, %r4;
	add.s64 	%rd16, %rd1804, %rd1806;
	mov.b64 	%rd1792, 1;
	mov.b64 	%rd1793, 2;
	mov.b64 	%rd1794, 3;
	mov.b64 	%rd1795, 4;
	mov.b64 	%rd1796, 5;
	mov.b64 	%rd1797, 6;
	mov.b64 	%rd23, 0;
	mov.u64 	%rd24, %rd23;
	mov.u64 	%rd25, %rd23;
	mov.u64 	%rd26, %rd23;
	mov.u64 	%rd27, %rd23;
	mov.u64 	%rd22, %rd16;
	// begin inline asm
	add.cc.u64 %rd22, %rd22, %rd1792;
	addc.cc.u64 %rd23, %rd23, %rd1793;
	addc.cc.u64 %rd24, %rd24, %rd1794;
	addc.cc.u64 %rd25, %rd25, %rd1795;
	addc.cc.u64 %rd26, %rd26, %rd1796;
	addc.u64 %rd27, %rd27, %rd1797;
	
	// end inline asm
	// begin inline asm
	add.cc.u64 %rd22, %rd22, %rd1792;
	addc.cc.u64 %rd23, %rd23, %rd1793;
	addc.cc.u64 %rd24, %rd24, %rd1794;
	addc.cc.u64 %rd25, %rd25, %rd1795;
	addc.cc.u64 %rd26, %rd26, %rd1796;
	addc.u64 %rd27, %rd27, %rd1797;
	
	// end inline asm
	// begin inline asm
	add.cc.u64 %rd22, %rd22, %rd1792;
	addc.cc.u64 %rd23, %rd23, %rd1793;
	addc.cc.u64 %rd24, %rd24, %rd1794;
	addc.cc.u64 %rd25, %rd25, %rd1795;
	addc.cc.u64 %rd26, %rd26, %rd1796;
	addc.u64 %rd27, %rd27, %rd1797;
	
	// end inline asm
	// begin inline asm
	add.cc.u64 %rd22, %rd22, %rd1792;
	addc.cc.u64 %rd23, %rd23, %rd1793;
	addc.cc.u64 %rd24, %rd24, %rd1794;
	addc.cc.u64 %rd25, %rd25, %rd1795;
	addc.cc.u64 %rd26, %rd26, %rd1796;
	addc.u64 %rd27, %rd27, %rd1797;
	
	// end inline asm
	// begin inline asm
	add.cc.u64 %rd22, %rd22, %rd1792;
	addc.cc.u64 %rd23, %rd23, %rd1793;
	addc.cc.u64 %rd24, %rd24, %rd1794;
	addc.cc.u64 %rd25, %rd25, %rd1795;
	addc.cc.u64 %rd26, %rd26, %rd1796;
	addc.u64 %rd27, %rd27, %rd1797;
	
	// end inline asm
	// begin inline asm
	add.cc.u64 %rd22, %rd22, %rd1792;
	addc.cc.u64 %rd23, %rd23, %rd1793;
	addc.cc.u64 %rd24, %rd24, %rd1794;
	addc.cc.u64 %rd25, %rd25, %rd1795;
	addc.cc.u64 %rd26, %rd26, %rd1796;
	addc.u64 %rd27, %rd27, %rd1797;
	
	// end inline asm
	// begin inline asm
	add.cc.u64 %rd22, %rd22, %rd1792;
	addc.cc.u64 %rd23, %rd23, %rd1793;
	addc.cc.u64 %rd24, %rd24, %rd1794;
	addc.cc.u64 %rd25, %rd25, %rd1795;
	addc.cc.u64 %rd26, %rd26, %rd1796;
	addc.u64 %rd27, %rd27, %rd1797;
	
	// end inline asm
	// begin inline asm
	add.cc.u64 %rd22, %rd22, %rd1792;
	addc.cc.u64 %rd23, %rd23, %rd1793;
	addc.cc.u64 %rd24, %rd24, %rd1794;
	addc.cc.u64 %rd25, %rd25, %rd1795;
	addc.cc.u64 %rd26, %rd26, %rd1796;
	addc.u64 %rd27, %rd27, %rd1797;
	
	// end inline asm
	// begin inline asm
	add.cc.u64 %rd22, %rd22, %rd1792;
	addc.cc.u64 %rd23, %rd23, %rd1793;
	addc.cc.u64 %rd24, %rd24, %rd1794;
	addc.cc.u64 %rd25, %rd25, %rd1795;
	addc.cc.u64 %rd26, %rd26, %rd1796;
	addc.u64 %rd27, %rd27, %rd1797;
	
	// end inline asm
	// begin inline asm
	add.cc.u64 %rd22, %rd22, %rd1792;
	addc.cc.u64 %rd23, %rd23, %rd1793;
	addc.cc.u64 %rd24, %rd24, %rd1794;
	addc.cc.u64 %rd25, %rd25, %rd1795;
	addc.cc.u64 %rd26, %rd26, %rd1796;
	addc.u64 %rd27, %rd27, %rd1797;
	
	// end inline asm
	// begin inline asm
	add.cc.u64 %rd22, %rd22, %rd1792;
	addc.cc.u64 %rd23, %rd23, %rd1793;
	addc.cc.u64 %rd24, %rd24, %rd1794;
	addc.cc.u64 %rd25, %rd25, %rd1795;
	addc.cc.u64 %rd26, %rd26, %rd1796;
	addc.u64 %rd27, %rd27, %rd1797;
	
	// end inline asm
	// begin inline asm
	add.cc.u64 %rd22, %rd22, %rd1792;
	addc.cc.u64 %rd23, %rd23, %rd1793;
	addc.cc.u64 %rd24, %rd24, %rd1794;
	addc.cc.u64 %rd25, %rd25, %rd1795;
	addc.cc.u64 %rd26, %rd26, %rd1796;
	addc.u64 %rd27, %rd27, %rd1797;
	
	// end inline asm
	// begin inline asm
	add.cc.u64 %rd22, %rd22, %rd1792;
	addc.cc.u64 %rd23, %rd23, %rd1793;
	addc.cc.u64 %rd24, %rd24, %rd1794;
	addc.cc.u64 %rd25, %rd25, %rd1795;
	addc.cc.u64 %rd26, %rd26, %rd1796;
	addc.u64 %rd27, %rd27, %rd1797;
	
	// end inline asm
	// begin inline asm
	add.cc.u64 %rd22, %rd22, %rd1792;
	addc.cc.u64 %rd23, %rd23, %rd1793;
	addc.cc.u64 %rd24, %rd24, %rd1794;
	addc.cc.u64 %rd25, %rd25, %rd1795;
	addc.cc.u64 %rd26, %rd26, %rd1796;
	addc.u64 %rd27, %rd27, %rd1797;
	
	// end inline asm
	// begin inline asm
	add.cc.u64 %rd22, %rd22, %rd1792;
	addc.cc.u64 %rd23, %rd23, %rd1793;
	addc.cc.u64 %rd24, %rd24, %rd1794;
	addc.cc.u64 %rd25, %rd25, %rd1795;
	addc.cc.u64 %rd26, %rd26, %rd1796;
	addc.u64 %rd27, %rd27, %rd1797;
	
	// end inline asm
	// begin inline asm
	add.cc.u64 %rd22, %rd22, %rd1792;
	addc.cc.u64 %rd23, %rd23, %rd1793;
	addc.cc.u64 %rd24, %rd24, %rd1794;
	addc.cc.u64 %rd25, %rd25, %rd1795;
	addc.cc.u64 %rd26, %rd26, %rd1796;
	addc.u64 %rd27, %rd27, %rd1797;
	
	// end inline asm
	// begin inline asm
	add.cc.u64 %rd22, %rd22, %rd1792;
	addc.cc.u64 %rd23, %rd23, %rd1793;
	addc.cc.u64 %rd24, %rd24, %rd1794;
	addc.cc.u64 %rd25, %rd25, %rd1795;
	addc.cc.u64 %rd26, %rd26, %rd1796;
	addc.u64 %rd27, %rd27, %rd1797;
	
	// end inline asm
	// begin inline asm
	add.cc.u64 %rd22, %rd22, %rd1792;
	addc.cc.u64 %rd23, %rd23, %rd1793;
	addc.cc.u64 %rd24, %rd24, %rd1794;
	addc.cc.u64 %rd25, %rd25, %rd1795;
	addc.cc.u64 %rd26, %rd26, %rd1796;
	addc.u64 %rd27, %rd27, %rd1797;
	
	// end inline asm
	// begin inline asm
	add.cc.u64 %rd22, %rd22, %rd1792;
	addc.cc.u64 %rd23, %rd23, %rd1793;
	addc.cc.u64 %rd24, %rd24, %rd1794;
	addc.cc.u64 %rd25, %rd25, %rd1795;
	addc.cc.u64 %rd26, %rd26, %rd1796;
	addc.u64 %rd27, %rd27, %rd1797;
	
	// end inline asm
	// begin inline asm
	add.cc.u64 %rd22, %rd22, %rd1792;
	addc.cc.u64 %rd23, %rd23, %rd1793;
	addc.cc.u64 %rd24, %rd24, %rd1794;
	addc.cc.u64 %rd25, %rd25, %rd1795;
	addc.cc.u64 %rd26, %rd26, %rd1796;
	addc.u64 %rd27, %rd27, %rd1797;
	
	// end inline asm
	// begin inline asm
	add.cc.u64 %rd22, %rd22, %rd1792;
	addc.cc.u64 %rd23, %rd23, %rd1793;
	addc.cc.u64 %rd24, %rd24, %rd1794;
	addc.cc.u64 %rd25, %rd25, %rd1795;
	addc.cc.u64 %rd26, %rd26, %rd1796;
	addc.u64 %rd27, %rd27, %rd1797;
	
	// end inline asm
	// begin inline asm
	add.cc.u64 %rd22, %rd22, %rd1792;
	addc.cc.u64 %rd23, %rd23, %rd1793;
	addc.cc.u64 %rd24, %rd24, %rd1794;
	addc.cc.u64 %rd25, %rd25, %rd1795;
	addc.cc.u64 %rd26, %rd26, %rd1796;
	addc.u64 %rd27, %rd27, %rd1797;
	
	// end inline asm
	// begin inline asm
	add.cc.u64 %rd22, %rd22, %rd1792;
	addc.cc.u64 %rd23, %rd23, %rd1793;
	addc.cc.u64 %rd24, %rd24, %rd1794;
	addc.cc.u64 %rd25, %rd25, %rd1795;
	addc.cc.u64 %rd26, %rd26, %rd1796;
	addc.u64 %rd27, %rd27, %rd1797;
	
	// end inline asm
	// begin inline asm
	add.cc.u64 %rd22, %rd22, %rd1792;
	addc.cc.u64 %rd23, %rd23, %rd1793;
	addc.cc.u64 %rd24, %rd24, %rd1794;
	addc.cc.u64 %rd25, %rd25, %rd1795;
	addc.cc.u64 %rd26, %rd26, %rd1796;
	addc.u64 %rd27, %rd27, %rd1797;
	
	// end inline asm
	// begin inline asm
	add.cc.u64 %rd22, %rd22, %rd1792;
	addc.cc.u64 %rd23, %rd23, %rd1793;
	addc.cc.u64 %rd24, %rd24, %rd1794;
	addc.cc.u64 %rd25, %rd25, %rd1795;
	addc.cc.u64 %rd26, %rd26, %rd1796;
	addc.u64 %rd27, %rd27, %rd1797;
	
	// end inline asm
	// begin inline asm
	add.cc.u64 %rd22, %rd22, %rd1792;
	addc.cc.u64 %rd23, %rd23, %rd1793;
	addc.cc.u64 %rd24, %rd24, %rd1794;
	addc.cc.u64 %rd25, %rd25, %rd1795;
	addc.cc.u64 %rd26, %rd26, %rd1796;
	addc.u64 %rd27, %rd27, %rd1797;
	
	// end inline asm
	// begin inline asm
	add.cc.u64 %rd22, %rd22, %rd1792;
	addc.cc.u64 %rd23, %rd23, %rd1793;
	addc.cc.u64 %rd24, %rd24, %rd1794;
	addc.cc.u64 %rd25, %rd25, %rd1795;
	addc.cc.u64 %rd26, %rd26, %rd1796;
	addc.u64 %rd27, %rd27, %rd1797;
	
	// end inline asm
	// begin inline asm
	add.cc.u64 %rd22, %rd22, %rd1792;
	addc.cc.u64 %rd23, %rd23, %rd1793;
	addc.cc.u64 %rd24, %rd24, %rd1794;
	addc.cc.u64 %rd25, %rd25, %rd1795;
	addc.cc.u64 %rd26, %rd26, %rd1796;
	addc.u64 %rd27, %rd27, %rd1797;
	
	// end inline asm
	// begin inline asm
	add.cc.u64 %rd22, %rd22, %rd1792;
	addc.cc.u64 %rd23, %rd23, %rd1793;
	addc.cc.u64 %rd24, %rd24, %rd1794;
	addc.cc.u64 %rd25, %rd25, %rd1795;
	addc.cc.u64 %rd26, %rd26, %rd1796;
	addc.u64 %rd27, %rd27, %rd1797;
	
	// end inline asm
	// begin inline asm
	add.cc.u64 %rd22, %rd22, %rd1792;
	addc.cc.u64 %rd23, %rd23, %rd1793;
	addc.cc.u64 %rd24, %rd24, %rd1794;
	addc.cc.u64 %rd25, %rd25, %rd1795;
	addc.cc.u64 %rd26, %rd26, %rd1796;
	addc.u64 %rd27, %rd27, %rd1797;
	
	// end inline asm
	// begin inline asm
	add.cc.u64 %rd22, %rd22, %rd1792;
	addc.cc.u64 %rd23, %rd23, %rd1793;
	addc.cc.u64 %rd24, %rd24, %rd1794;
	addc.cc.u64 %rd25, %rd25, %rd1795;
	addc.cc.u64 %rd26, %rd26, %rd1796;
	addc.u64 %rd27, %rd27, %rd1797;
	
	// end inline asm
	// begin inline asm
	add.cc.u64 %rd22, %rd22, %rd1792;
	addc.cc.u64 %rd23, %rd23, %rd1793;
	addc.cc.u64 %rd24, %rd24, %rd1794;
	addc.cc.u64 %rd25, %rd25, %rd1795;
	addc.cc.u64 %rd26, %rd26, %rd1796;
	addc.u64 %rd27, %rd27, %rd1797;
	
	// end inline asm
	// begin inline asm
	add.cc.u64 %rd22, %rd22, %rd1792;
	addc.cc.u64 %rd23, %rd23, %rd1793;
	addc.cc.u64 %rd24, %rd24, %rd1794;
	addc.cc.u64 %rd25, %rd25, %rd1795;
	addc.cc.u64 %rd26, %rd26, %rd1796;
	addc.u64 %rd27, %rd27, %rd1797;
	
	// end inline asm
	// begin inline asm
	add.cc.u64 %rd22, %rd22, %rd1792;
	addc.cc.u64 %rd23, %rd23, %rd1793;
	addc.cc.u64 %rd24, %rd24, %rd1794;
	addc.cc.u64 %rd25, %rd25, %rd1795;
	addc.cc.u64 %rd26, %rd26, %rd1796;
	addc.u64 %rd27, %rd27, %rd1797;
	
	// end inline asm
	// begin inline asm
	add.cc.u64 %rd22, %rd22, %rd1792;
	addc.cc.u64 %rd23, %rd23, %rd1793;
	addc.cc.u64 %rd24, %rd24, %rd1794;
	addc.cc.u64 %rd25, %rd25, %rd1795;
	addc.cc.u64 %rd26, %rd26, %rd1796;
	addc.u64 %rd27, %rd27, %rd1797;
	
	// end inline asm
	// begin inline asm
	add.cc.u64 %rd22, %rd22, %rd1792;
	addc.cc.u64 %rd23, %rd23, %rd1793;
	addc.cc.u64 %rd24, %rd24, %rd1794;
	addc.cc.u64 %rd25, %rd25, %rd1795;
	addc.cc.u64 %rd26, %rd26, %rd1796;
	addc.u64 %rd27, %rd27, %rd1797;
	
	// end inline asm
	// begin inline asm
	add.cc.u64 %rd22, %rd22, %rd1792;
	addc.cc.u64 %rd23, %rd23, %rd1793;
	addc.cc.u64 %rd24, %rd24, %rd1794;
	addc.cc.u64 %rd25, %rd25, %rd1795;
	addc.cc.u64 %rd26, %rd26, %rd1796;
	addc.u64 %rd27, %rd27, %rd1797;
	
	// end inline asm
	// begin inline asm
	add.cc.u64 %rd22, %rd22, %rd1792;
	addc.cc.u64 %rd23, %rd23, %rd1793;
	addc.cc.u64 %rd24, %rd24, %rd1794;
	addc.cc.u64 %rd25, %rd25, %rd1795;
	addc.cc.u64 %rd26, %rd26, %rd1796;
	addc.u64 %rd27, %rd27, %rd1797;
	
	// end inline asm
	// begin inline asm
	add.cc.u64 %rd22, %rd22, %rd1792;
	addc.cc.u64 %rd23, %rd23, %rd1793;
	addc.cc.u64 %rd24, %rd24, %rd1794;
	addc.cc.u64 %rd25, %rd25, %rd1795;
	addc.cc.u64 %rd26, %rd26, %rd1796;
	addc.u64 %rd27, %rd27, %rd1797;
	
	// end inline asm
	// begin inline asm
	add.cc.u64 %rd22, %rd22, %rd1792;
	addc.cc.u64 %rd23, %rd23, %rd1793;
	addc.cc.u64 %rd24, %rd24, %rd1794;
	addc.cc.u64 %rd25, %rd25, %rd1795;
	addc.cc.u64 %rd26, %rd26, %rd1796;
	addc.u64 %rd27, %rd27, %rd1797;
	
	// end inline asm
	// begin inline asm
	add.cc.u64 %rd22, %rd22, %rd1792;
	addc.cc.u64 %rd23, %rd23, %rd1793;
	addc.cc.u64 %rd24, %rd24, %rd1794;
	addc.cc.u64 %rd25, %rd25, %rd1795;
	addc.cc.u64 %rd26, %rd26, %rd1796;
	addc.u64 %rd27, %rd27, %rd1797;
	
	// end inline asm
	// begin inline asm
	add.cc.u64 %rd22, %rd22, %rd1792;
	addc.cc.u64 %rd23, %rd23, %rd1793;
	addc.cc.u64 %rd24, %rd24, %rd1794;
	addc.cc.u64 %rd25, %rd25, %rd1795;
	addc.cc.u64 %rd26, %rd26, %rd1796;
	addc.u64 %rd27, %rd27, %rd1797;
	
	// end inline asm
	// begin inline asm
	add.cc.u64 %rd22, %rd22, %rd1792;
	addc.cc.u64 %rd23, %rd23, %rd1793;
	addc.cc.u64 %rd24, %rd24, %rd1794;
	addc.cc.u64 %rd25, %rd25, %rd1795;
	addc.cc.u64 %rd26, %rd26, %rd1796;
	addc.u64 %rd27, %rd27, %rd1797;
	
	// end inline asm
	// begin inline asm
	add.cc.u64 %rd22, %rd22, %rd1792;
	addc.cc.u64 %rd23, %rd23, %rd1793;
	addc.cc.u64 %rd24, %rd24, %rd1794;
	addc.cc.u64 %rd25, %rd25, %rd1795;
	addc.cc.u64 %rd26, %rd26, %rd1796;
	addc.u64 %rd27, %rd27, %rd1797;
	
	// end inline asm
	// begin inline asm
	add.cc.u64 %rd22, %rd22, %rd1792;
	addc.cc.u64 %rd23, %rd23, %rd1793;
	addc.cc.u64 %rd24, %rd24, %rd1794;
	addc.cc.u64 %rd25, %rd25, %rd1795;
	addc.cc.u64 %rd26, %rd26, %rd1796;
	addc.u64 %rd27, %rd27, %rd1797;
	
	// end inline asm
	// begin inline asm
	add.cc.u64 %rd22, %rd22, %rd1792;
	addc.cc.u64 %rd23, %rd23, %rd1793;
	addc.cc.u64 %rd24, %rd24, %rd1794;
	addc.cc.u64 %rd25, %rd25, %rd1795;
	addc.cc.u64 %rd26, %rd26, %rd1796;
	addc.u64 %rd27, %rd27, %rd1797;
	
	// end inline asm
	// begin inline asm
	add.cc.u64 %rd22, %rd22, %rd1792;
	addc.cc.u64 %rd23, %rd23, %rd1793;
	addc.cc.u64 %rd24, %rd24, %rd1794;
	addc.cc.u64 %rd25, %rd25, %rd1795;
	addc.cc.u64 %rd26, %rd26, %rd1796;
	addc.u64 %rd27, %rd27, %rd1797;
	
	// end inline asm
	// begin inline asm
	add.cc.u64 %rd22, %rd22, %rd1792;
	addc.cc.u64 %rd23, %rd23, %rd1793;
	addc.cc.u64 %rd24, %rd24, %rd1794;
	addc.cc.u64 %rd25, %rd25, %rd1795;
	addc.cc.u64 %rd26, %rd26, %rd1796;
	addc.u64 %rd27, %rd27, %rd1797;
	
	// end inline asm
	// begin inline asm
	add.cc.u64 %rd22, %rd22, %rd1792;
	addc.cc.u64 %rd23, %rd23, %rd1793;
	addc.cc.u64 %rd24, %rd24, %rd1794;
	addc.cc.u64 %rd25, %rd25, %rd1795;
	addc.cc.u64 %rd26, %rd26, %rd1796;
	addc.u64 %rd27, %rd27, %rd1797;
	
	// end inline asm
	// begin inline asm
	add.cc.u64 %rd22, %rd22, %rd1792;
	addc.cc.u64 %rd23, %rd23, %rd1793;
	addc.cc.u64 %rd24, %rd24, %rd1794;
	addc.cc.u64 %rd25, %rd25, %rd1795;
	addc.cc.u64 %rd26, %rd26, %rd1796;
	addc.u64 %rd27, %rd27, %rd1797;
	
	// end inline asm
	// begin inline asm
	add.cc.u64 %rd22, %rd22, %rd1792;
	addc.cc.u64 %rd23, %rd23, %rd1793;
	addc.cc.u64 %rd24, %rd24, %rd1794;
	addc.cc.u64 %rd25, %rd25, %rd1795;
	addc.cc.u64 %rd26, %rd26, %rd1796;
	addc.u64 %rd27, %rd27, %rd1797;
	
	// end inline asm
	// begin inline asm
	add.cc.u64 %rd22, %rd22, %rd1792;
	addc.cc.u64 %rd23, %rd23, %rd1793;
	addc.cc.u64 %rd24, %rd24, %rd1794;
	addc.cc.u64 %rd25, %rd25, %rd1795;
	addc.cc.u64 %rd26, %rd26, %rd1796;
	addc.u64 %rd27, %rd27, %rd1797;
	
	// end inline asm
	// begin inline asm
	add.cc.u64 %rd22, %rd22, %rd1792;
	addc.cc.u64 %rd23, %rd23, %rd1793;
	addc.cc.u64 %rd24, %rd24, %rd1794;
	addc.cc.u64 %rd25, %rd25, %rd1795;
	addc.cc.u64 %rd26, %rd26, %rd1796;
	addc.u64 %rd27, %rd27, %rd1797;
	
	// end inline asm
	// begin inline asm
	add.cc.u64 %rd22, %rd22, %rd1792;
	addc.cc.u64 %rd23, %rd23, %rd1793;
	addc.cc.u64 %rd24, %rd24, %rd1794;
	addc.cc.u64 %rd25, %rd25, %rd1795;
	addc.cc.u64 %rd26, %rd26, %rd1796;
	addc.u64 %rd27, %rd27, %rd1797;
	
	// end inline asm
	// begin inline asm
	add.cc.u64 %rd22, %rd22, %rd1792;
	addc.cc.u64 %rd23, %rd23, %rd1793;
	addc.cc.u64 %rd24, %rd24, %rd1794;
	addc.cc.u64 %rd25, %rd25, %rd1795;
	addc.cc.u64 %rd26, %rd26, %rd1796;
	addc.u64 %rd27, %rd27, %rd1797;
	
	// end inline asm
	// begin inline asm
	add.cc.u64 %rd22, %rd22, %rd1792;
	addc.cc.u64 %rd23, %rd23, %rd1793;
	addc.cc.u64 %rd24, %rd24, %rd1794;
	addc.cc.u64 %rd25, %rd25, %rd1795;
	addc.cc.u64 %rd26, %rd26, %rd1796;
	addc.u64 %rd27, %rd27, %rd1797;
	
	// end inline asm
	// begin inline asm
	add.cc.u64 %rd22, %rd22, %rd1792;
	addc.cc.u64 %rd23, %rd23, %rd1793;
	addc.cc.u64 %rd24, %rd24, %rd1794;
	addc.cc.u64 %rd25, %rd25, %rd1795;
	addc.cc.u64 %rd26, %rd26, %rd1796;
	addc.u64 %rd27, %rd27, %rd1797;
	
	// end inline asm
	// begin inline asm
	add.cc.u64 %rd22, %rd22, %rd1792;
	addc.cc.u64 %rd23, %rd23, %rd1793;
	addc.cc.u64 %rd24, %rd24, %rd1794;
	addc.cc.u64 %rd25, %rd25, %rd1795;
	addc.cc.u64 %rd26, %rd26, %rd1796;
	addc.u64 %rd27, %rd27, %rd1797;
	
	// end inline asm
	// begin inline asm
	add.cc.u64 %rd22, %rd22, %rd1792;
	addc.cc.u64 %rd23, %rd23, %rd1793;
	addc.cc.u64 %rd24, %rd24, %rd1794;
	addc.cc.u64 %rd25, %rd25, %rd1795;
	addc.cc.u64 %rd26, %rd26, %rd1796;
	addc.u64 %rd27, %rd27, %rd1797;
	
	// end inline asm
	// begin inline asm
	add.cc.u64 %rd22, %rd22, %rd1792;
	addc.cc.u64 %rd23, %rd23, %rd1793;
	addc.cc.u64 %rd24, %rd24, %rd1794;
	addc.cc.u64 %rd25, %rd25, %rd1795;
	addc.cc.u64 %rd26, %rd26, %rd1796;
	addc.u64 %rd27, %rd27, %rd1797;
	
	// end inline asm
	// begin inline asm
	add.cc.u64 %rd22, %rd22, %rd1792;
	addc.cc.u64 %rd23, %rd23, %rd1793;
	addc.cc.u64 %rd24, %rd24, %rd1794;
	addc.cc.u64 %rd25, %rd25, %rd1795;
	addc.cc.u64 %rd26, %rd26, %rd1796;
	addc.u64 %rd27, %rd27, %rd1797;
	
	// end inline asm
	// begin inline asm
	add.cc.u64 %rd22, %rd22, %rd1792;
	addc.cc.u64 %rd23, %rd23, %rd1793;
	addc.cc.u64 %rd24, %rd24, %rd1794;
	addc.cc.u64 %rd25, %rd25, %rd1795;
	addc.cc.u64 %rd26, %rd26, %rd1796;
	addc.u64 %rd27, %rd27, %rd1797;
	
	// end inline asm
	// begin inline asm
	add.cc.u64 %rd22, %rd22, %rd1792;
	addc.cc.u64 %rd23, %rd23, %rd1793;
	addc.cc.u64 %rd24, %rd24, %rd1794;
	addc.cc.u64 %rd25, %rd25, %rd1795;
	addc.cc.u64 %rd26, %rd26, %rd1796;
	addc.u64 %rd27, %rd27, %rd1797;
	
	// end inline asm
	// begin inline asm
	add.cc.u64 %rd22, %rd22, %rd1792;
	addc.cc.u64 %rd23, %rd23, %rd1793;
	addc.cc.u64 %rd24, %rd24, %rd1794;
	addc.cc.u64 %rd25, %rd25, %rd1795;
	addc.cc.u64 %rd26, %rd26, %rd1796;
	addc.u64 %rd27, %rd27, %rd1797;
	
	// end inline asm
	// begin inline asm
	add.cc.u64 %rd22, %rd22, %rd1792;
	addc.cc.u64 %rd23, %rd23, %rd1793;
	addc.cc.u64 %rd24, %rd24, %rd1794;
	addc.cc.u64 %rd25, %rd25, %rd1795;
	addc.cc.u64 %rd26, %rd26, %rd1796;
	addc.u64 %rd27, %rd27, %rd1797;
	
	// end inline asm
	// begin inline asm
	add.cc.u64 %rd22, %rd22, %rd1792;
	addc.cc.u64 %rd23, %rd23, %rd1793;
	addc.cc.u64 %rd24, %rd24, %rd1794;
	addc.cc.u64 %rd25, %rd25, %rd1795;
	addc.cc.u64 %rd26, %rd26, %rd1796;
	addc.u64 %rd27, %rd27, %rd1797;
	
	// end inline asm
	// begin inline asm
	add.cc.u64 %rd22, %rd22, %rd1792;
	addc.cc.u64 %rd23, %rd23, %rd1793;
	addc.cc.u64 %rd24, %rd24, %rd1794;
	addc.cc.u64 %rd25, %rd25, %rd1795;
	addc.cc.u64 %rd26, %rd26, %rd1796;
	addc.u64 %rd27, %rd27, %rd1797;
	
	// end inline asm
	// begin inline asm
	add.cc.u64 %rd22, %rd22, %rd1792;
	addc.cc.u64 %rd23, %rd23, %rd1793;
	addc.cc.u64 %rd24, %rd24, %rd1794;
	addc.cc.u64 %rd25, %rd25, %rd1795;
	addc.cc.u64 %rd26, %rd26, %rd1796;
	addc.u64 %rd27, %rd27, %rd1797;
	
	// end inline asm
	// begin inline asm
	add.cc.u64 %rd22, %rd22, %rd1792;
	addc.cc.u64 %rd23, %rd23, %rd1793;
	addc.cc.u64 %rd24, %rd24, %rd1794;
	addc.cc.u64 %rd25, %rd25, %rd1795;
	addc.cc.u64 %rd26, %rd26, %rd1796;
	addc.u64 %rd27, %rd27, %rd1797;
	
	// end inline asm
	// begin inline asm
	add.cc.u64 %rd22, %rd22, %rd1792;
	addc.cc.u64 %rd23, %rd23, %rd1793;
	addc.cc.u64 %rd24, %rd24, %rd1794;
	addc.cc.u64 %rd25, %rd25, %rd1795;
	addc.cc.u64 %rd26, %rd26, %rd1796;
	addc.u64 %rd27, %rd27, %rd1797;
	
	// end inline asm
	// begin inline asm
	add.cc.u64 %rd22, %rd22, %rd1792;
	addc.cc.u64 %rd23, %rd23, %rd1793;
	addc.cc.u64 %rd24, %rd24, %rd1794;
	addc.cc.u64 %rd25, %rd25, %rd1795;
	addc.cc.u64 %rd26, %rd26, %rd1796;
	addc.u64 %rd27, %rd27, %rd1797;
	
	// end inline asm
	// begin inline asm
	add.cc.u64 %rd22, %rd22, %rd1792;
	addc.cc.u64 %rd23, %rd23, %rd1793;
	addc.cc.u64 %rd24, %rd24, %rd1794;
	addc.cc.u64 %rd25, %rd25, %rd1795;
	addc.cc.u64 %rd26, %rd26, %rd1796;
	addc.u64 %rd27, %rd27, %rd1797;
	
	// end inline asm
	// begin inline asm
	add.cc.u64 %rd22, %rd22, %rd1792;
	addc.cc.u64 %rd23, %rd23, %rd1793;
	addc.cc.u64 %rd24, %rd24, %rd1794;
	addc.cc.u64 %rd25, %rd25, %rd1795;
	addc.cc.u64 %rd26, %rd26, %rd1796;
	addc.u64 %rd27, %rd27, %rd1797;
	
	// end inline asm
	// begin inline asm
	add.cc.u64 %rd22, %rd22, %rd1792;
	addc.cc.u64 %rd23, %rd23, %rd1793;
	addc.cc.u64 %rd24, %rd24, %rd1794;
	addc.cc.u64 %rd25, %rd25, %rd1795;
	addc.cc.u64 %rd26, %rd26, %rd1796;
	addc.u64 %rd27, %rd27, %rd1797;
	
	// end inline asm
	// begin inline asm
	add.cc.u64 %rd22, %rd22, %rd1792;
	addc.cc.u64 %rd23, %rd23, %rd1793;
	addc.cc.u64 %rd24, %rd24, %rd1794;
	addc.cc.u64 %rd25, %rd25, %rd1795;
	addc.cc.u64 %rd26, %rd26, %rd1796;
	addc.u64 %rd27, %rd27, %rd1797;
	
	// end inline asm
	// begin inline asm
	add.cc.u64 %rd22, %rd22, %rd1792;
	addc.cc.u64 %rd23, %rd23, %rd1793;
	addc.cc.u64 %rd24, %rd24, %rd1794;
	addc.cc.u64 %rd25, %rd25, %rd1795;
	addc.cc.u64 %rd26, %rd26, %rd1796;
	addc.u64 %rd27, %rd27, %rd1797;
	
	// end inline asm
	// begin inline asm
	add.cc.u64 %rd22, %rd22, %rd1792;
	addc.cc.u64 %rd23, %rd23, %rd1793;
	addc.cc.u64 %rd24, %rd24, %rd1794;
	addc.cc.u64 %rd25, %rd25, %rd1795;
	addc.cc.u64 %rd26, %rd26, %rd1796;
	addc.u64 %rd27, %rd27, %rd1797;
	
	// end inline asm
	// begin inline asm
	add.cc.u64 %rd22, %rd22, %rd1792;
	addc.cc.u64 %rd23, %rd23, %rd1793;
	addc.cc.u64 %rd24, %rd24, %rd1794;
	addc.cc.u64 %rd25, %rd25, %rd1795;
	addc.cc.u64 %rd26, %rd26, %rd1796;
	addc.u64 %rd27, %rd27, %rd1797;
	
	// end inline asm
	// begin inline asm
	add.cc.u64 %rd22, %rd22, %rd1792;
	addc.cc.u64 %rd23, %rd23, %rd1793;
	addc.cc.u64 %rd24, %rd24, %rd1794;
	addc.cc.u64 %rd25, %rd25, %rd1795;
	addc.cc.u64 %rd26, %rd26, %rd1796;
	addc.u64 %rd27, %rd27, %rd1797;
	
	// end inline asm
	// begin inline asm
	add.cc.u64 %rd22, %rd22, %rd1792;
	addc.cc.u64 %rd23, %rd23, %rd1793;
	addc.cc.u64 %rd24, %rd24, %rd1794;
	addc.cc.u64 %rd25, %rd25, %rd1795;
	addc.cc.u64 %rd26, %rd26, %rd1796;
	addc.u64 %rd27, %rd27, %rd1797;
	
	// end inline asm
	// begin inline asm
	add.cc.u64 %rd22, %rd22, %rd1792;
	addc.cc.u64 %rd23, %rd23, %rd1793;
	addc.cc.u64 %rd24, %rd24, %rd1794;
	addc.cc.u64 %rd25, %rd25, %rd1795;
	addc.cc.u64 %rd26, %rd26, %rd1796;
	addc.u64 %rd27, %rd27, %rd1797;
	
	// end inline asm
	// begin inline asm
	add.cc.u64 %rd22, %rd22, %rd1792;
	addc.cc.u64 %rd23, %rd23, %rd1793;
	addc.cc.u64 %rd24, %rd24, %rd1794;
	addc.cc.u64 %rd25, %rd25, %rd1795;
	addc.cc.u64 %rd26, %rd26, %rd1796;
	addc.u64 %rd27, %rd27, %rd1797;
	
	// end inline asm
	// begin inline asm
	add.cc.u64 %rd22, %rd22, %rd1792;
	addc.cc.u64 %rd23, %rd23, %rd1793;
	addc.cc.u64 %rd24, %rd24, %rd1794;
	addc.cc.u64 %rd25, %rd25, %rd1795;
	addc.cc.u64 %rd26, %rd26, %rd1796;
	addc.u64 %rd27, %rd27, %rd1797;
	
	// end inline asm
	// begin inline asm
	add.cc.u64 %rd22, %rd22, %rd1792;
	addc.cc.u64 %rd23, %rd23, %rd1793;
	addc.cc.u64 %rd24, %rd24, %rd1794;
	addc.cc.u64 %rd25, %rd25, %rd1795;
	addc.cc.u64 %rd26, %rd26, %rd1796;
	addc.u64 %rd27, %rd27, %rd1797;
	
	// end inline asm
	// begin inline asm
	add.cc.u64 %rd22, %rd22, %rd1792;
	addc.cc.u64 %rd23, %rd23, %rd1793;
	addc.cc.u64 %rd24, %rd24, %rd1794;
	addc.cc.u64 %rd25, %rd25, %rd1795;
	addc.cc.u64 %rd26, %rd26, %rd1796;
	addc.u64 %rd27, %rd27, %rd1797;
	
	// end inline asm
	// begin inline asm
	add.cc.u64 %rd22, %rd22, %rd1792;
	addc.cc.u64 %rd23, %rd23, %rd1793;
	addc.cc.u64 %rd24, %rd24, %rd1794;
	addc.cc.u64 %rd25, %rd25, %rd1795;
	addc.cc.u64 %rd26, %rd26, %rd1796;
	addc.u64 %rd27, %rd27, %rd1797;
	
	// end inline asm
	// begin inline asm
	add.cc.u64 %rd22, %rd22, %rd1792;
	addc.cc.u64 %rd23, %rd23, %rd1793;
	addc.cc.u64 %rd24, %rd24, %rd1794;
	addc.cc.u64 %rd25, %rd25, %rd1795;
	addc.cc.u64 %rd26, %rd26, %rd1796;
	addc.u64 %rd27, %rd27, %rd1797;
	
	// end inline asm
	// begin inline asm
	add.cc.u64 %rd22, %rd22, %rd1792;
	addc.cc.u64 %rd23, %rd23, %rd1793;
	addc.cc.u64 %rd24, %rd24, %rd1794;
	addc.cc.u64 %rd25, %rd25, %rd1795;
	addc.cc.u64 %rd26, %rd26, %rd1796;
	addc.u64 %rd27, %rd27, %rd1797;
	
	// end inline asm
	// begin inline asm
	add.cc.u64 %rd22, %rd22, %rd1792;
	addc.cc.u64 %rd23, %rd23, %rd1793;
	addc.cc.u64 %rd24, %rd24, %rd1794;
	addc.cc.u64 %rd25, %rd25, %rd1795;
	addc.cc.u64 %rd26, %rd26, %rd1796;
	addc.u64 %rd27, %rd27, %rd1797;
	
	// end inline asm
	// begin inline asm
	add.cc.u64 %rd22, %rd22, %rd1792;
	addc.cc.u64 %rd23, %rd23, %rd1793;
	addc.cc.u64 %rd24, %rd24, %rd1794;
	addc.cc.u64 %rd25, %rd25, %rd1795;
	addc.cc.u64 %rd26, %rd26, %rd1796;
	addc.u64 %rd27, %rd27, %rd1797;
	
	// end inline asm
	// begin inline asm
	add.cc.u64 %rd22, %rd22, %rd1792;
	addc.cc.u64 %rd23, %rd23, %rd1793;
	addc.cc.u64 %rd24, %rd24, %rd1794;
	addc.cc.u64 %rd25, %rd25, %rd1795;
	addc.cc.u64 %rd26, %rd26, %rd1796;
	addc.u64 %rd27, %rd27, %rd1797;
	
	// end inline asm
	// begin inline asm
	add.cc.u64 %rd22, %rd22, %rd1792;
	addc.cc.u64 %rd23, %rd23, %rd1793;
	addc.cc.u64 %rd24, %rd24, %rd1794;
	addc.cc.u64 %rd25, %rd25, %rd1795;
	addc.cc.u64 %rd26, %rd26, %rd1796;
	addc.u64 %rd27, %rd27, %rd1797;
	
	// end inline asm
	// begin inline asm
	add.cc.u64 %rd22, %rd22, %rd1792;
	addc.cc.u64 %rd23, %rd23, %rd1793;
	addc.cc.u64 %rd24, %rd24, %rd1794;
	addc.cc.u64 %rd25, %rd25, %rd1795;
	addc.cc.u64 %rd26, %rd26, %rd1796;
	addc.u64 %rd27, %rd27, %rd1797;
	
	// end inline asm
	// begin inline asm
	add.cc.u64 %rd22, %rd22, %rd1792;
	addc.cc.u64 %rd23, %rd23, %rd1793;
	addc.cc.u64 %rd24, %rd24, %rd1794;
	addc.cc.u64 %rd25, %rd25, %rd1795;
	addc.cc.u64 %rd26, %rd26, %rd1796;
	addc.u64 %rd27, %rd27, %rd1797;
	
	// end inline asm
	// begin inline asm
	add.cc.u64 %rd22, %rd22, %rd1792;
	addc.cc.u64 %rd23, %rd23, %rd1793;
	addc.cc.u64 %rd24, %rd24, %rd1794;
	addc.cc.u64 %rd25, %rd25, %rd1795;
	addc.cc.u64 %rd26, %rd26, %rd1796;
	addc.u64 %rd27, %rd27, %rd1797;
	
	// end inline asm
	// begin inline asm
	add.cc.u64 %rd22, %rd22, %rd1792;
	addc.cc.u64 %rd23, %rd23, %rd1793;
	addc.cc.u64 %rd24, %rd24, %rd1794;
	addc.cc.u64 %rd25, %rd25, %rd1795;
	addc.cc.u64 %rd26, %rd26, %rd1796;
	addc.u64 %rd27, %rd27, %rd1797;
	
	// end inline asm
	// begin inline asm
	add.cc.u64 %rd22, %rd22, %rd1792;
	addc.cc.u64 %rd23, %rd23, %rd1793;
	addc.cc.u64 %rd24, %rd24, %rd1794;
	addc.cc.u64 %rd25, %rd25, %rd1795;
	addc.cc.u64 %rd26, %rd26, %rd1796;
	addc.u64 %rd27, %rd27, %rd1797;
	
	// end inline asm
	// begin inline asm
	add.cc.u64 %rd22, %rd22, %rd1792;
	addc.cc.u64 %rd23, %rd23, %rd1793;
	addc.cc.u64 %rd24, %rd24, %rd1794;
	addc.cc.u64 %rd25, %rd25, %rd1795;
	addc.cc.u64 %rd26, %rd26, %rd1796;
	addc.u64 %rd27, %rd27, %rd1797;
	
	// end inline asm
	// begin inline asm
	add.cc.u64 %rd22, %rd22, %rd1792;
	addc.cc.u64 %rd23, %rd23, %rd1793;
	addc.cc.u64 %rd24, %rd24, %rd1794;
	addc.cc.u64 %rd25, %rd25, %rd1795;
	addc.cc.u64 %rd26, %rd26, %rd1796;
	addc.u64 %rd27, %rd27, %rd1797;
	
	// end inline asm
	// begin inline asm
	add.cc.u64 %rd22, %rd22, %rd1792;
	addc.cc.u64 %rd23, %rd23, %rd1793;
	addc.cc.u64 %rd24, %rd24, %rd1794;
	addc.cc.u64 %rd25, %rd25, %rd1795;
	addc.cc.u64 %rd26, %rd26, %rd1796;
	addc.u64 %rd27, %rd27, %rd1797;
	
	// end inline asm
	setp.ge.u64 	%p1, %rd22, %rd1805;
	@%p1 bra 	$L__BB0_3;
	cvta.to.global.u64 	%rd1807, %rd3;
	atom.global.exch.b32 	%r5, [%rd1807], 1;
	setp.ne.s32 	%p2, %r5, 0;
	@%p2 bra 	$L__BB0_3;
	cvta.to.global.u64 	%rd1808, %rd2;
	st.global.u64 	[%rd1808], %rd16;
$L__BB0_3:
	ret;

}


// ===== COMPILED SASS (sm_100) =====

	.target	sm_100

	.elftype	@"ET_EXEC"


//--------------------- .note.nv.tkinfo           --------------------------
	.section	.note.nv.tkinfo,"",@"SHT_NOTE"
	.sectionflags	@"SHF_NOTE_NV_TKINFO"
	.tkinfo
        /*0018*/ 	.word	0x00000002
        /*0030*/ 	.string	""
        /*0030*/ 	.string	"ptxas"
        /*0030*/ 	.string	"Cuda compilation tools, release 13.0, V13.0.88"
        /*0030*/ 	.string	"Build cuda_13.0.r13.0/compiler.36424714_0"
        /*0030*/ 	.string	"-arch sm_100 -m 64 "



//--------------------- .note.nv.cuinfo           --------------------------
	.section	.note.nv.cuinfo,"",@"SHT_NOTE"
	.sectionflags	@"SHF_NOTE_NV_CUINFO"
        /*0018*/ 	.short	0x0002
        /*001a*/ 	.short	0x0064
        /*001c*/ 	.short	0x0082
	.zero		2


//--------------------- .nv.info                  --------------------------
	.section	.nv.info,"",@"SHT_CUDA_INFO"
	.align	4


	//----- nvinfo : EIATTR_REGCOUNT
	.align		4
        /*0000*/ 	.byte	0x04, 0x2f
        /*0002*/ 	.short	(.L_1 - .L_0)
	.align		4
.L_0:
        /*0004*/ 	.word	index@(_Z16gpu_miner_kernelmmPmPi)
        /*0008*/ 	.word	0x0000000a


	//----- nvinfo : EIATTR_FRAME_SIZE
	.align		4
.L_1:
        /*000c*/ 	.byte	0x04, 0x11
        /*000e*/ 	.short	(.L_3 - .L_2)
	.align		4
.L_2:
        /*0010*/ 	.word	index@(_Z16gpu_miner_kernelmmPmPi)
        /*0014*/ 	.word	0x00000000


	//----- nvinfo : EIATTR_MIN_STACK_SIZE
	.align		4
.L_3:
        /*0018*/ 	.byte	0x04, 0x12
        /*001a*/ 	.short	(.L_5 - .L_4)
	.align		4
.L_4:
        /*001c*/ 	.word	index@(_Z16gpu_miner_kernelmmPmPi)
        /*0020*/ 	.word	0x00000000
.L_5:


//--------------------- .nv.compat                --------------------------
	.section	.nv.compat,"",@"SHT_CUDA_COMPAT_INFO"
	.align	4
        /*0000*/ 	.byte	0x02, 0x09, 0x00, 0x00, 0x02, 0x02, 0x01, 0x00, 0x02, 0x05, 0x05, 0x00, 0x03, 0x07, 0x01, 0x01
        /*0010*/ 	.byte	0x02, 0x03, 0x00, 0x00, 0x02, 0x06, 0x01, 0x00, 0x04, 0x0b, 0x08, 0x00, 0x09, 0x00, 0x00, 0x00
        /*0020*/ 	.byte	0x00, 0x00, 0x00, 0x00


//--------------------- .nv.info._Z16gpu_miner_kernelmmPmPi --------------------------
	.section	.nv.info._Z16gpu_miner_kernelmmPmPi,"",@"SHT_CUDA_INFO"
	.sectionflags	@""
	.align	4


	//----- nvinfo : EIATTR_CUDA_API_VERSION
	.align		4
        /*0000*/ 	.byte	0x04, 0x37
        /*0002*/ 	.short	(.L_7 - .L_6)
.L_6:
        /*0004*/ 	.word	0x00000082


	//----- nvinfo : EIATTR_KPARAM_INFO
	.align		4
.L_7:
        /*0008*/ 	.byte	0x04, 0x17
        /*000a*/ 	.short	(.L_9 - .L_8)
.L_8:
        /*000c*/ 	.word	0x00000000
        /*0010*/ 	.short	0x0003
        /*0012*/ 	.short	0x0018
        /*0014*/ 	.byte	0x00, 0xf5, 0x21, 0x00


	//----- nvinfo : EIATTR_KPARAM_INFO
	.align		4
.L_9:
        /*0018*/ 	.byte	0x04, 0x17
        /*001a*/ 	.short	(.L_11 - .L_10)
.L_10:
        /*001c*/ 	.word	0x00000000
        /*0020*/ 	.short	0x0002
        /*0022*/ 	.short	0x0010
        /*0024*/ 	.byte	0x00, 0xf5, 0x21, 0x00


	//----- nvinfo : EIATTR_KPARAM_INFO
	.align		4
.L_11:
        /*0028*/ 	.byte	0x04, 0x17
        /*002a*/ 	.short	(.L_13 - .L_12)
.L_12:
        /*002c*/ 	.word	0x00000000
        /*0030*/ 	.short	0x0001
        /*0032*/ 	.short	0x0008
        /*0034*/ 	.byte	0x00, 0xf0, 0x21, 0x00


	//----- nvinfo : EIATTR_KPARAM_INFO
	.align		4
.L_13:
        /*0038*/ 	.byte	0x04, 0x17
        /*003a*/ 	.short	(.L_15 - .L_14)
.L_14:
        /*003c*/ 	.word	0x00000000
        /*0040*/ 	.short	0x0000
        /*0042*/ 	.short	0x0000
        /*0044*/ 	.byte	0x00, 0xf0, 0x21, 0x00


	//----- nvinfo : EIATTR_SPARSE_MMA_MASK
	.align		4
.L_15:
        /*0048*/ 	.byte	0x03, 0x50
        /*004a*/ 	.short	0x0000


	//----- nvinfo : EIATTR_MAXREG_COUNT
	.align		4
        /*004c*/ 	.byte	0x03, 0x1b
        /*004e*/ 	.short	0x00ff


	//----- nvinfo : EIATTR_MERCURY_ISA_VERSION
	.align		4
        /*0050*/ 	.byte	0x03, 0x5f
        /*0052*/ 	.short	0x0101


	//----- nvinfo : EIATTR_VRC_CTA_INIT_COUNT
	.align		4
        /*0054*/ 	.byte	0x02, 0x4a
	.zero		1
	.zero		1


	//----- nvinfo : EIATTR_EXIT_INSTR_OFFSETS
	.align		4
        /*0058*/ 	.byte	0x04, 0x1c
        /*005a*/ 	.short	(.L_17 - .L_16)


	//   ....[0]....
.L_16:
        /*005c*/ 	.word	0x000000c0


	//   ....[1]....
        /*0060*/ 	.word	0x00000120


	//   ....[2]....
        /*0064*/ 	.word	0x00000150


	//----- nvinfo : EIATTR_CBANK_PARAM_SIZE
	.align		4
.L_17:
        /*0068*/ 	.byte	0x03, 0x19
        /*006a*/ 	.short	0x0020


	//----- nvinfo : EIATTR_PARAM_CBANK
	.align		4
        /*006c*/ 	.byte	0x04, 0x0a
        /*006e*/ 	.short	(.L_19 - .L_18)
	.align		4
.L_18:
        /*0070*/ 	.word	index@(.nv.constant0._Z16gpu_miner_kernelmmPmPi)
        /*0074*/ 	.short	0x0380
        /*0076*/ 	.short	0x0020


	//----- nvinfo : EIATTR_SW_WAR
	.align		4
.L_19:
        /*0078*/ 	.byte	0x04, 0x36
        /*007a*/ 	.short	(.L_21 - .L_20)
.L_20:
        /*007c*/ 	.word	0x00000008
.L_21:


//--------------------- .nv.callgraph             --------------------------
	.section	.nv.callgraph,"",@"SHT_CUDA_CALLGRAPH"
	.align	4
	.sectionentsize	8
	.align		4
        /*0000*/ 	.word	0x00000000
	.align		4
        /*0004*/ 	.word	0xffffffff
	.align		4
        /*0008*/ 	.word	0x00000000
	.align		4
        /*000c*/ 	.word	0xfffffffe
	.align		4
        /*0010*/ 	.word	0x00000000
	.align		4
        /*0014*/ 	.word	0xfffffffd
	.align		4
        /*0018*/ 	.word	0x00000000
	.align		4
        /*001c*/ 	.word	0xfffffffc


//--------------------- .text._Z16gpu_miner_kernelmmPmPi --------------------------
	.section	.text._Z16gpu_miner_kernelmmPmPi,"ax",@progbits
	.align	128
        .global         _Z16gpu_miner_kernelmmPmPi
        .type           _Z16gpu_miner_kernelmmPmPi,@function
        .size           _Z16gpu_miner_kernelmmPmPi,(.L_x_1 - _Z16gpu_miner_kernelmmPmPi)
        .other          _Z16gpu_miner_kernelmmPmPi,@"STO_CUDA_ENTRY STV_DEFAULT"
_Z16gpu_miner_kernelmmPmPi:
.text._Z16gpu_miner_kernelmmPmPi:
[----:B------:R-:W-:Y:S01]  /*0000*/  LDC R1, c[0x0][0x37c] ;  /* 0x0000df00ff017b82 */ /* 0x000fe20000000800 */
[----:B------:R-:W0:Y:S07]  /*0010*/  S2R R3, SR_TID.X ;  /* 0x0000000000037919 */ /* 0x000e2e0000002100 */
[----:B------:R-:W0:Y:S01]  /*0020*/  S2UR UR4, SR_CTAID.X ;  /* 0x00000000000479c3 */ /* 0x000e220000002500 */
[----:B------:R-:W1:Y:S07]  /*0030*/  LDCU.128 UR8, c[0x0][0x380] ;  /* 0x00007000ff0877ac */ /* 0x000e6e0008000c00 */
[----:B------:R-:W0:Y:S02]  /*0040*/  LDC R0, c[0x0][0x360] ;  /* 0x0000d800ff007b82 */ /* 0x000e240000000800 */
[----:B0-----:R-:W-:-:S05]  /*0050*/  IMAD R0, R0, UR4, R3 ;  /* 0x0000000400007c24 */ /* 0x001fca000f8e0203 */
[----:B-1----:R-:W-:-:S04]  /*0060*/  IADD3 R4, P0, PT, R0, UR8, RZ ;  /* 0x0000000800047c10 */ /* 0x002fc8000ff1e0ff */
[----:B------:R-:W-:Y:S02]  /*0070*/  IADD3 R2, P1, PT, R4, 0x64, RZ ;  /* 0x0000006404027810 */ /* 0x000fe40007f3e0ff */
[----:B------:R-:W-:Y:S02]  /*0080*/  LEA.HI.X.SX32 R5, R0, UR9, 0x1, P0 ;  /* 0x0000000900057c11 */ /* 0x000fe400080f0eff */
[----:B------:R-:W-:-:S03]  /*0090*/  ISETP.GE.U32.AND P0, PT, R2, UR10, PT ;  /* 0x0000000a02007c0c */ /* 0x000fc6000bf06070 */
[----:B------:R-:W-:-:S05]  /*00a0*/  IMAD.X R0, RZ, RZ, R5, P1 ;  /* 0x000000ffff007224 */ /* 0x000fca00008e0605 */
[----:B------:R-:W-:-:S13]  /*00b0*/  ISETP.GE.U32.AND.EX P0, PT, R0, UR11, PT, P0 ;  /* 0x0000000b00007c0c */ /* 0x000fda000bf06100 */
[----:B------:R-:W-:Y:S05]  /*00c0*/  @P0 EXIT ;  /* 0x000000000000094d */ /* 0x000fea0003800000 */
[----:B------:R-:W0:Y:S01]  /*00d0*/  LDC.64 R2, c[0x0][0x398] ;  /* 0x0000e600ff027b82 */ /* 0x000e220000000a00 */
[----:B------:R-:W0:Y:S01]  /*00e0*/  LDCU.64 UR4, c[0x0][0x358] ;  /* 0x00006b00ff0477ac */ /* 0x000e220008000a00 */
[----:B------:R-:W-:-:S05]  /*00f0*/  IMAD.MOV.U32 R7, RZ, RZ, 0x1 ;  /* 0x00000001ff077424 */ /* 0x000fca00078e00ff */
[----:B0-----:R-:W2:Y:S02]  /*0100*/  ATOMG.E.EXCH.STRONG.GPU PT, R2, desc[UR4][R2.64], R7 ;  /* 0x80000007020279a8 */ /* 0x001ea4000c1ef104 */
[----:B--2---:R-:W-:-:S13]  /*0110*/  ISETP.NE.AND P0, PT, R2, RZ, PT ;  /* 0x000000ff0200720c */ /* 0x004fda0003f05270 */
[----:B------:R-:W-:Y:S05]  /*0120*/  @P0 EXIT ;  /* 0x000000000000094d */ /* 0x000fea0003800000 */
[----:B------:R-:W0:Y:S02]  /*0130*/  LDC.64 R2, c[0x0][0x390] ;  /* 0x0000e400ff027b82 */ /* 0x000e240000000a00 */
[----:B0-----:R-:W-:Y:S01]  /*0140*/  STG.E.64 desc[UR4][R2.64], R4 ;  /* 0x0000000402007986 */ /* 0x001fe2000c101b04 */
[----:B------:R-:W-:Y:S05]  /*0150*/  EXIT ;  /* 0x000000000000794d */ /* 0x000fea0003800000 */
.L_x_0:
[----:B------:R-:W-:-:S00]  /*0160*/  BRA `(.L_x_0) ;  /* 0xfffffffc00fc7947 */ /* 0x000fc0000383ffff */
[----:B------:R-:W-:-:S00]  /*0170*/  NOP ;  /* 0x0000000000007918 */ /* 0x000fc00000000000 */
        /* <DEDUP_REMOVED lines=8> */
.L_x_1:


//--------------------- .nv.shared.reserved.0     --------------------------
	.section	.nv.shared.reserved.0,"aw",@nobits
	.weak		__nv_reservedSMEM_offset_0_alias
	.size		__nv_reservedSMEM_offset_0_alias, 0, 64
	.other		__nv_reservedSMEM_offset_0_alias,@"STO_CUDA_RESERVED_SHARED STV_DEFAULT"
__nv_reservedSMEM_offset_0_alias:
	.zero		0
	.zero		64


//--------------------- .nv.constant0._Z16gpu_miner_kernelmmPmPi --------------------------
	.section	.nv.constant0._Z16gpu_miner_kernelmmPmPi,"a",@progbits
	.sectionflags	@""
	.align	4
.nv.constant0._Z16gpu_miner_kernelmmPmPi:
	.zero		928


//--------------------- SYMBOLS --------------------------

	.type		.nv.reservedSmem.offset0,@object
	.size		.nv.reservedSmem.offset0,0x4
